	.headerflags	@"EF_CUDA_TEXMODE_UNIFIED EF_CUDA_64BIT_ADDRESS EF_CUDA_ACCELERATORS EF_CUDA_SM90 EF_CUDA_VIRTUAL_SM(EF_CUDA_SM90)"
	.elftype	@"ET_EXEC"


//--------------------- .nv.info                  --------------------------
	.section	.nv.info,"",@"SHT_CUDA_INFO"
	.align	4


	//----- nvinfo : EIATTR_REGCOUNT
	.align		4
        /*0000*/ 	.byte	0x04, 0x2f
        /*0002*/ 	.short	(.L_1 - .L_0)
	.align		4
.L_0:
        /*0004*/ 	.word	index@(triton_poi_fused_1)
        /*0008*/ 	.word	0x0000001e


	//----- nvinfo : EIATTR_MIN_STACK_SIZE
	.align		4
.L_1:
        /*000c*/ 	.byte	0x04, 0x12
        /*000e*/ 	.short	(.L_3 - .L_2)
	.align		4
.L_2:
        /*0010*/ 	.word	index@(triton_poi_fused_1)
        /*0014*/ 	.word	0x00000000


	//----- nvinfo : EIATTR_FRAME_SIZE
	.align		4
.L_3:
        /*0018*/ 	.byte	0x04, 0x11
        /*001a*/ 	.short	(.L_5 - .L_4)
	.align		4
.L_4:
        /*001c*/ 	.word	index@(triton_poi_fused_1)
        /*0020*/ 	.word	0x00000000


	//----- nvinfo : EIATTR_MIN_STACK_SIZE
	.align		4
.L_5:
        /*0024*/ 	.byte	0x04, 0x12
        /*0026*/ 	.short	(.L_7 - .L_6)
	.align		4
.L_6:
        /*0028*/ 	.word	index@(triton_poi_fused_1)
        /*002c*/ 	.word	0x00000000
.L_7:


//--------------------- .nv.info.triton_poi_fused_1 --------------------------
	.section	.nv.info.triton_poi_fused_1,"",@"SHT_CUDA_INFO"
	.sectionflags	@""
	.align	4


	//----- nvinfo : EIATTR_CUDA_API_VERSION
	.align		4
        /*0000*/ 	.byte	0x04, 0x37
        /*0002*/ 	.short	(.L_9 - .L_8)
.L_8:
        /*0004*/ 	.word	0x0000007c


	//----- nvinfo : EIATTR_KPARAM_INFO
	.align		4
.L_9:
        /*0008*/ 	.byte	0x04, 0x17
        /*000a*/ 	.short	(.L_11 - .L_10)
.L_10:
        /*000c*/ 	.word	0x00000000
        /*0010*/ 	.short	0x0003
        /*0012*/ 	.short	0x0014
        /*0014*/ 	.byte	0x00, 0xf0, 0x11, 0x00


	//----- nvinfo : EIATTR_KPARAM_INFO
	.align		4
.L_11:
        /*0018*/ 	.byte	0x04, 0x17
        /*001a*/ 	.short	(.L_13 - .L_12)
.L_12:
        /*001c*/ 	.word	0x00000000
        /*0020*/ 	.short	0x0002
        /*0022*/ 	.short	0x0010
        /*0024*/ 	.byte	0x00, 0xf0, 0x11, 0x00


	//----- nvinfo : EIATTR_KPARAM_INFO
	.align		4
.L_13:
        /*0028*/ 	.byte	0x04, 0x17
        /*002a*/ 	.short	(.L_15 - .L_14)
.L_14:
        /*002c*/ 	.word	0x00000000
        /*0030*/ 	.short	0x0001
        /*0032*/ 	.short	0x0008
        /*0034*/ 	.byte	0x00, 0xf4, 0x21, 0x00


	//----- nvinfo : EIATTR_KPARAM_INFO
	.align		4
.L_15:
        /*0038*/ 	.byte	0x04, 0x17
        /*003a*/ 	.short	(.L_17 - .L_16)
.L_16:
        /*003c*/ 	.word	0x00000000
        /*0040*/ 	.short	0x0000
        /*0042*/ 	.short	0x0000
        /*0044*/ 	.byte	0x00, 0xf4, 0x21, 0x00


	//----- nvinfo : EIATTR_SPARSE_MMA_MASK
	.align		4
.L_17:
        /*0048*/ 	.byte	0x03, 0x50
        /*004a*/ 	.short	0x0000


	//----- nvinfo : EIATTR_MAXREG_COUNT
	.align		4
        /*004c*/ 	.byte	0x03, 0x1b
        /*004e*/ 	.short	0x00ff


	//----- nvinfo : EIATTR_EXIT_INSTR_OFFSETS
	.align		4
        /*0050*/ 	.byte	0x04, 0x1c
        /*0052*/ 	.short	(.L_19 - .L_18)


	//   ....[0]....
.L_18:
        /*0054*/ 	.word	0x00000900


	//   ....[1]....
        /*0058*/ 	.word	0x000009a0


	//----- nvinfo : EIATTR_REQNTID
	.align		4
.L_19:
        /*005c*/ 	.byte	0x04, 0x10
        /*005e*/ 	.short	(.L_21 - .L_20)
.L_20:
        /*0060*/ 	.word	0x00000080
        /*0064*/ 	.word	0x00000001
        /*0068*/ 	.word	0x00000001


	//----- nvinfo : EIATTR_CBANK_PARAM_SIZE
	.align		4
.L_21:
        /*006c*/ 	.byte	0x03, 0x19
        /*006e*/ 	.short	0x0018


	//----- nvinfo : EIATTR_PARAM_CBANK
	.align		4
        /*0070*/ 	.byte	0x04, 0x0a
        /*0072*/ 	.short	(.L_23 - .L_22)
	.align		4
.L_22:
        /*0074*/ 	.word	index@(.nv.constant0.triton_poi_fused_1)
        /*0078*/ 	.short	0x0210
        /*007a*/ 	.short	0x0018


	//----- nvinfo : EIATTR_SW_WAR
	.align		4
.L_23:
        /*007c*/ 	.byte	0x04, 0x36
        /*007e*/ 	.short	(.L_25 - .L_24)
.L_24:
        /*0080*/ 	.word	0x00000008
.L_25:


//--------------------- .nv.callgraph             --------------------------
	.section	.nv.callgraph,"",@"SHT_CUDA_CALLGRAPH"
	.align	4
	.sectionentsize	8
	.align		4
        /*0000*/ 	.word	0x00000000
	.align		4
        /*0004*/ 	.word	0xffffffff
	.align		4
        /*0008*/ 	.word	0x00000000
	.align		4
        /*000c*/ 	.word	0xfffffffe
	.align		4
        /*0010*/ 	.word	0x00000000
	.align		4
        /*0014*/ 	.word	0xfffffffd
	.align		4
        /*0018*/ 	.word	0x00000000
	.align		4
        /*001c*/ 	.word	0xfffffffc


//--------------------- .text.triton_poi_fused_1  --------------------------
	.section	.text.triton_poi_fused_1,"ax",@progbits
	.sectionflags	@"SHF_BARRIERS=1"
	.align	128
        .global         triton_poi_fused_1
        .type           triton_poi_fused_1,@function
        .size           triton_poi_fused_1,(.L_x_1 - triton_poi_fused_1)
        .other          triton_poi_fused_1,@"STO_CUDA_ENTRY STV_DEFAULT"
triton_poi_fused_1:
.text.triton_poi_fused_1:
[----:B------:R-:W0:Y:S01]  /*0000*/  LDC R1, c[0x0][0x28] ;  /* 0x00000a00ff017b82 */ /* 0x000e220000000800 */
[----:B------:R-:W1:Y:S07]  /*0010*/  S2R R0, SR_TID.X ;  /* 0x0000000000007919 */ /* 0x000e6e0000002100 */
[----:B------:R-:W2:Y:S01]  /*0020*/  S2UR UR4, SR_CTAID.Y ;  /* 0x00000000000479c3 */ /* 0x000ea20000002600 */
[----:B------:R-:W-:Y:S02]  /*0030*/  CS2R R8, SRZ ;  /* 0x0000000000087805 */ /* 0x000fe4000001ff00 */
[----:B------:R-:W-:Y:S01]  /*0040*/  CS2R R10, SRZ ;  /* 0x00000000000a7805 */ /* 0x000fe2000001ff00 */
[----:B------:R-:W3:Y:S01]  /*0050*/  S2R R3, SR_CTAID.X ;  /* 0x0000000000037919 */ /* 0x000ee20000002500 */
[----:B------:R-:W-:-:S03]  /*0060*/  ULDC.64 UR8, c[0x0][0x208] ;  /* 0x0000820000087ab9 */ /* 0x000fc60000000a00 */
[----:B------:R-:W4:Y:S01]  /*0070*/  LDC.64 R4, c[0x0][0x210] ;  /* 0x00008400ff047b82 */ /* 0x000f220000000a00 */
[----:B--2---:R-:W-:Y:S01]  /*0080*/  USHF.L.U32 UR4, UR4, 0x4, URZ ;  /* 0x0000000404047899 */ /* 0x004fe2000800063f */
[----:B-1----:R-:W-:Y:S01]  /*0090*/  SHF.R.U32.HI R2, RZ, 0x4, R0 ;  /* 0x00000004ff027819 */ /* 0x002fe20000011600 */
[----:B------:R-:W-:-:S03]  /*00a0*/  IMAD.SHL.U32 R6, R0, 0x4, RZ ;  /* 0x0000000400067824 */ /* 0x000fc600078e00ff */
[----:B------:R-:W-:Y:S01]  /*00b0*/  SGXT.U32 R2, R2, 0x3 ;  /* 0x000000030202781a */ /* 0x000fe20000000000 */
[----:B---3--:R-:W-:-:S03]  /*00c0*/  IMAD.SHL.U32 R3, R3, 0x40, RZ ;  /* 0x0000004003037824 */ /* 0x008fc600078e00ff */
[----:B------:R-:W-:Y:S02]  /*00d0*/  LOP3.LUT R2, R2, UR4, RZ, 0xfc, !PT ;  /* 0x0000000402027c12 */ /* 0x000fe4000f8efcff */
[----:B------:R-:W-:Y:S02]  /*00e0*/  LOP3.LUT R7, R3, 0x3c, R6, 0xf8, !PT ;  /* 0x0000003c03077812 */ /* 0x000fe400078ef806 */
[----:B------:R-:W-:-:S03]  /*00f0*/  ISETP.GE.AND P0, PT, R2, 0xc, PT ;  /* 0x0000000c0200780c */ /* 0x000fc60003f06270 */
[C---:B------:R-:W-:Y:S01]  /*0100*/  IMAD R13, R2.reuse, 0x40000, R7 ;  /* 0x00040000020d7824 */ /* 0x040fe200078e0207 */
[----:B------:R-:W-:-:S03]  /*0110*/  LOP3.LUT R2, R2, 0x8, RZ, 0xfc, !PT ;  /* 0x0000000802027812 */ /* 0x000fc600078efcff */
[----:B----4-:R-:W-:Y:S01]  /*0120*/  IMAD.WIDE R12, R13, 0x4, R4 ;  /* 0x000000040d0c7825 */ /* 0x010fe200078e0204 */
[----:B------:R-:W-:-:S03]  /*0130*/  ISETP.GE.AND P1, PT, R2, 0xc, PT ;  /* 0x0000000c0200780c */ /* 0x000fc60003f26270 */
[----:B------:R-:W-:Y:S02]  /*0140*/  IMAD R15, R2, 0x40000, R7 ;  /* 0x00040000020f7824 */ /* 0x000fe400078e0207 */
[----:B------:R1:W2:Y:S01]  /*0150*/  @!P0 LDG.E.EL.128 R8, desc[UR8][R12.64] ;  /* 0x000000080c088981 */ /* 0x0002a2000c2e1d00 */
[----:B------:R-:W-:Y:S01]  /*0160*/  CS2R R6, SRZ ;  /* 0x0000000000067805 */ /* 0x000fe2000001ff00 */
[----:B------:R-:W-:Y:S01]  /*0170*/  IMAD.WIDE R14, R15, 0x4, R4 ;  /* 0x000000040f0e7825 */ /* 0x000fe200078e0204 */
[----:B------:R-:W-:-:S06]  /*0180*/  CS2R R4, SRZ ;  /* 0x0000000000047805 */ /* 0x000fcc000001ff00 */
[----:B------:R3:W4:Y:S01]  /*0190*/  @!P1 LDG.E.EL.128 R4, desc[UR8][R14.64] ;  /* 0x000000080e049981 */ /* 0x000722000c2e1d00 */
[----:B------:R-:W5:Y:S01]  /*01a0*/  S2UR UR6, SR_CgaCtaId ;  /* 0x00000000000679c3 */ /* 0x000f620000008800 */
[----:B------:R-:W-:Y:S01]  /*01b0*/  UMOV UR5, 0x400 ;  /* 0x0000040000057882 */ /* 0x000fe20000000000 */
[----:B------:R-:W-:Y:S01]  /*01c0*/  UISETP.GE.AND UP0, UPT, UR4, URZ, UPT ;  /* 0x0000003f0400728c */ /* 0x000fe2000bf06270 */
[----:B------:R-:W1:Y:S01]  /*01d0*/  S2R R16, SR_TID.X ;  /* 0x0000000000107919 */ /* 0x000e620000002100 */
[----:B-----5:R-:W-:Y:S01]  /*01e0*/  UPRMT UR5, UR6, 0x654, UR5 ;  /* 0x0000065406057896 */ /* 0x020fe20008000005 */
[C---:B01----:R-:W-:Y:S01]  /*01f0*/  IMAD.SHL.U32 R19, R16.reuse, 0x4, RZ ;  /* 0x0000000410137824 */ /* 0x043fe200078e00ff */
[----:B------:R-:W-:-:S04]  /*0200*/  LOP3.LUT R17, R16, 0x40, RZ, 0xc0, !PT ;  /* 0x0000004010117812 */ /* 0x000fc800078ec0ff */
[----:B------:R-:W-:-:S04]  /*0210*/  LOP3.LUT R2, R19, 0xc0, RZ, 0xc0, !PT ;  /* 0x000000c013027812 */ /* 0x000fc800078ec0ff */
[----:B------:R-:W-:Y:S02]  /*0220*/  LEA R12, R17, R2, 0x2 ;  /* 0x00000002110c7211 */ /* 0x000fe400078e10ff */
[--C-:B------:R-:W-:Y:S02]  /*0230*/  SHF.R.U32.HI R2, RZ, 0x4, R0.reuse ;  /* 0x00000004ff027819 */ /* 0x100fe40000011600 */
[----:B------:R-:W-:Y:S02]  /*0240*/  LOP3.LUT R24, R12, 0x3c, R19, 0xf8, !PT ;  /* 0x0000003c0c187812 */ /* 0x000fe400078ef813 */
[----:B------:R-:W-:Y:S02]  /*0250*/  LEA.HI R13, R12, UR5, RZ, 0x1c ;  /* 0x000000050c0d7c11 */ /* 0x000fe4000f8fe0ff */
[----:B------:R-:W-:Y:S02]  /*0260*/  LOP3.LUT R12, R3, 0x3f, R0, 0xf8, !PT ;  /* 0x0000003f030c7812 */ /* 0x000fe400078ef800 */
[----:B------:R-:W-:Y:S01]  /*0270*/  SHF.R.U32.HI R3, RZ, 0x6, R0 ;  /* 0x00000006ff037819 */ /* 0x000fe20000011600 */
[----:B------:R-:W-:Y:S01]  /*0280*/  IMAD R24, R24, 0x4, R13 ;  /* 0x0000000418187824 */ /* 0x000fe200078e020d */
[----:B------:R-:W-:-:S02]  /*0290*/  LOP3.LUT R0, R16, 0x7f, RZ, 0xc0, !PT ;  /* 0x0000007f10007812 */ /* 0x000fc400078ec0ff */
[----:B------:R-:W-:Y:S02]  /*02a0*/  SGXT.U32 R13, R3, 0x1 ;  /* 0x00000001030d781a */ /* 0x000fe40000000000 */
[C---:B------:R-:W-:Y:S02]  /*02b0*/  LOP3.LUT R3, R0.reuse, 0x80, RZ, 0xfc, !PT ;  /* 0x0000008000037812 */ /* 0x040fe400078efcff */
[----:B---3--:R-:W-:Y:S02]  /*02c0*/  LOP3.LUT R14, R0, 0x100, RZ, 0xfc, !PT ;  /* 0x00000100000e7812 */ /* 0x008fe400078efcff */
[----:B------:R-:W-:Y:S02]  /*02d0*/  LOP3.LUT R2, R2, 0x4, RZ, 0xc0, !PT ;  /* 0x0000000402027812 */ /* 0x000fe400078ec0ff */
[----:B------:R-:W-:Y:S02]  /*02e0*/  LOP3.LUT R15, R0, 0x180, RZ, 0xfc, !PT ;  /* 0x00000180000f7812 */ /* 0x000fe400078efcff */
[----:B------:R-:W-:Y:S01]  /*02f0*/  SHF.R.U32.HI R3, RZ, 0x4, R3 ;  /* 0x00000004ff037819 */ /* 0x000fe20000011603 */
[----:B------:R-:W-:Y:S01]  /*0300*/  VIADD R23, R2, UR5 ;  /* 0x0000000502177c36 */ /* 0x000fe20008000000 */
[----:B------:R-:W-:-:S02]  /*0310*/  SHF.R.U32.HI R14, RZ, 0x4, R14 ;  /* 0x00000004ff0e7819 */ /* 0x000fc4000001160e */
[----:B------:R-:W-:Y:S01]  /*0320*/  LOP3.LUT R13, R13, UR4, RZ, 0xfc, !PT ;  /* 0x000000040d0d7c12 */ /* 0x000fe2000f8efcff */
[----:B------:R-:W-:Y:S01]  /*0330*/  IMAD R23, R0, 0x4, R23 ;  /* 0x0000000400177824 */ /* 0x000fe200078e0217 */
[----:B------:R-:W-:Y:S02]  /*0340*/  SHF.R.U32.HI R2, RZ, 0x4, R15 ;  /* 0x00000004ff027819 */ /* 0x000fe4000001160f */
[----:B------:R-:W-:Y:S02]  /*0350*/  LOP3.LUT R15, R3, 0xc, RZ, 0xc0, !PT ;  /* 0x0000000c030f7812 */ /* 0x000fe400078ec0ff */
[----:B------:R-:W-:Y:S01]  /*0360*/  LOP3.LUT R16, R14, 0x14, RZ, 0xc0, !PT ;  /* 0x000000140e107812 */ /* 0x000fe200078ec0ff */
[C---:B------:R-:W-:Y:S01]  /*0370*/  IMAD.HI R14, R13.reuse, 0x55555556, RZ ;  /* 0x555555560d0e7827 */ /* 0x040fe200078e02ff */
[----:B------:R-:W-:Y:S02]  /*0380*/  LOP3.LUT R3, R13, 0x2, RZ, 0xfc, !PT ;  /* 0x000000020d037812 */ /* 0x000fe400078efcff */
[----:B------:R-:W-:Y:S01]  /*0390*/  LOP3.LUT R17, R2, 0x1c, RZ, 0xc0, !PT ;  /* 0x0000001c02117812 */ /* 0x000fe200078ec0ff */
[----:B------:R-:W-:Y:S01]  /*03a0*/  VIADD R21, R16, UR5 ;  /* 0x0000000510157c36 */ /* 0x000fe20008000000 */
[----:B------:R-:W-:Y:S01]  /*03b0*/  LEA.HI R14, R14, R14, RZ, 0x1 ;  /* 0x0000000e0e0e7211 */ /* 0x000fe200078f08ff */
[----:B------:R-:W-:Y:S01]  /*03c0*/  IMAD.HI R16, R3, 0x55555556, RZ ;  /* 0x5555555603107827 */ /* 0x000fe200078e02ff */
[----:B------:R-:W-:-:S02]  /*03d0*/  IADD3 R19, R15, UR5, RZ ;  /* 0x000000050f137c10 */ /* 0x000fc4000fffe0ff */
[----:B------:R-:W-:Y:S01]  /*03e0*/  LEA R21, R0, R21, 0x2 ;  /* 0x0000001500157211 */ /* 0x000fe200078e10ff */
[----:B------:R-:W-:Y:S01]  /*03f0*/  VIADD R15, R17, UR5 ;  /* 0x00000005110f7c36 */ /* 0x000fe20008000000 */
[----:B------:R-:W-:Y:S01]  /*0400*/  LEA.HI R16, R16, R16, RZ, 0x1 ;  /* 0x0000001010107211 */ /* 0x000fe200078f08ff */
[----:B------:R-:W-:Y:S01]  /*0410*/  IMAD R17, R14, -0x3, R13 ;  /* 0xfffffffd0e117824 */ /* 0x000fe200078e020d */
[C---:B------:R-:W-:Y:S01]  /*0420*/  LOP3.LUT R2, R13.reuse, 0x4, RZ, 0xfc, !PT ;  /* 0x000000040d027812 */ /* 0x040fe200078efcff */
[----:B------:R-:W-:Y:S01]  /*0430*/  IMAD R22, R0, 0x4, R19 ;  /* 0x0000000400167824 */ /* 0x000fe200078e0213 */
[----:B------:R-:W-:Y:S01]  /*0440*/  LOP3.LUT R26, R13, 0x6, RZ, 0xfc, !PT ;  /* 0x000000060d1a7812 */ /* 0x000fe200078efcff */
[----:B------:R-:W-:Y:S01]  /*0450*/  IMAD R17, R12, 0x3, R17 ;  /* 0x000000030c117824 */ /* 0x000fe200078e0211 */
[----:B------:R-:W-:Y:S01]  /*0460*/  ISETP.GE.AND P0, PT, R2, 0xc, PT ;  /* 0x0000000c0200780c */ /* 0x000fe20003f06270 */
[----:B------:R-:W-:Y:S01]  /*0470*/  IMAD R19, R16, -0x3, R3 ;  /* 0xfffffffd10137824 */ /* 0x000fe200078e0203 */
[----:B------:R-:W-:Y:S01]  /*0480*/  ISETP.GE.AND P5, PT, R3, 0xc, PT ;  /* 0x0000000c0300780c */ /* 0x000fe20003fa6270 */
[----:B------:R-:W-:Y:S01]  /*0490*/  IMAD R0, R0, 0x4, R15 ;  /* 0x0000000400007824 */ /* 0x000fe200078e020f */
[----:B------:R-:W-:Y:S01]  /*04a0*/  ISETP.GE.AND P4, PT, R13, 0xc, PT ;  /* 0x0000000c0d00780c */ /* 0x000fe20003f86270 */
[----:B------:R-:W-:Y:S01]  /*04b0*/  IMAD R17, R14, 0xc0000, R17 ;  /* 0x000c00000e117824 */ /* 0x000fe200078e0211 */
[----:B------:R-:W-:Y:S01]  /*04c0*/  ISETP.GE.AND P3, PT, R26, 0xc, PT ;  /* 0x0000000c1a00780c */ /* 0x000fe20003f66270 */
[----:B------:R-:W-:-:S02]  /*04d0*/  IMAD R19, R16, 0xc0000, R19 ;  /* 0x000c000010137824 */ /* 0x000fc400078e0213 */
[----:B------:R-:W-:-:S05]  /*04e0*/  IMAD.HI R25, R2, 0x55555556, RZ ;  /* 0x5555555602197827 */ /* 0x000fca00078e02ff */
[----:B------:R-:W-:-:S05]  /*04f0*/  LEA.HI R25, R25, R25, RZ, 0x1 ;  /* 0x0000001919197211 */ /* 0x000fca00078f08ff */
[----:B------:R-:W-:-:S04]  /*0500*/  IMAD R2, R25, -0x3, R2 ;  /* 0xfffffffd19027824 */ /* 0x000fc800078e0202 */
[----:B------:R-:W-:Y:S01]  /*0510*/  IMAD R15, R25, 0xc0000, R2 ;  /* 0x000c0000190f7824 */ /* 0x000fe200078e0202 */
[----:B------:R-:W-:Y:S01]  /*0520*/  LOP3.LUT R25, R13, 0x8, RZ, 0xfc, !PT ;  /* 0x000000080d197812 */ /* 0x000fe200078efcff */
[----:B------:R-:W-:-:S03]  /*0530*/  IMAD.HI R2, R26, 0x55555556, RZ ;  /* 0x555555561a027827 */ /* 0x000fc600078e02ff */
[----:B------:R-:W-:Y:S01]  /*0540*/  ISETP.GE.AND P2, PT, R25, 0xc, PT ;  /* 0x0000000c1900780c */ /* 0x000fe20003f46270 */
[----:B------:R-:W-:Y:S01]  /*0550*/  IMAD R15, R12, 0x3, R15 ;  /* 0x000000030c0f7824 */ /* 0x000fe200078e020f */
[----:B------:R-:W-:Y:S02]  /*0560*/  LEA.HI R27, R2, R2, RZ, 0x1 ;  /* 0x00000002021b7211 */ /* 0x000fe400078f08ff */
[----:B------:R-:W0:Y:S03]  /*0570*/  LDC.64 R2, c[0x0][0x218] ;  /* 0x00008600ff027b82 */ /* 0x000e260000000a00 */
[----:B------:R-:W-:-:S04]  /*0580*/  IMAD R26, R27, -0x3, R26 ;  /* 0xfffffffd1b1a7824 */ /* 0x000fc800078e021a */
[----:B------:R-:W-:Y:S01]  /*0590*/  IMAD R27, R27, 0xc0000, R26 ;  /* 0x000c00001b1b7824 */ /* 0x000fe200078e021a */
[----:B--2---:R-:W-:Y:S04]  /*05a0*/  STS [R24], R8 ;  /* 0x0000000818007388 */ /* 0x004fe80000000800 */
[----:B------:R-:W-:Y:S04]  /*05b0*/  STS [R24+0x4], R9 ;  /* 0x0000040918007388 */ /* 0x000fe80000000800 */
[----:B------:R-:W-:Y:S04]  /*05c0*/  STS [R24+0x8], R10 ;  /* 0x0000080a18007388 */ /* 0x000fe80000000800 */
[----:B------:R1:W-:Y:S01]  /*05d0*/  STS [R24+0xc], R11 ;  /* 0x00000c0b18007388 */ /* 0x0003e20000000800 */
[----:B------:R-:W-:Y:S01]  /*05e0*/  BAR.SYNC.DEFER_BLOCKING 0x0 ;  /* 0x0000000000007b1d */ /* 0x000fe20000010000 */
[----:B-1----:R-:W-:-:S04]  /*05f0*/  LOP3.LUT R11, R13, 0xa, RZ, 0xfc, !PT ;  /* 0x0000000a0d0b7812 */ /* 0x002fc800078efcff */
[----:B------:R-:W-:Y:S01]  /*0600*/  ISETP.GE.AND P1, PT, R11, 0xc, PT ;  /* 0x0000000c0b00780c */ /* 0x000fe20003f26270 */
[----:B------:R-:W1:Y:S04]  /*0610*/  LDS R20, [R23] ;  /* 0x0000000017147984 */ /* 0x000e680000000800 */
[----:B------:R-:W2:Y:S04]  /*0620*/  LDS R18, [R22+0x200] ;  /* 0x0002000016127984 */ /* 0x000ea80000000800 */
[----:B------:R-:W3:Y:S04]  /*0630*/  LDS R16, [R21+0x400] ;  /* 0x0004000015107984 */ /* 0x000ee80000000800 */
[----:B------:R-:W5:Y:S01]  /*0640*/  LDS R14, [R0+0x600] ;  /* 0x00060000000e7984 */ /* 0x000f620000000800 */
[----:B------:R-:W-:Y:S06]  /*0650*/  BAR.SYNC.DEFER_BLOCKING 0x0 ;  /* 0x0000000000007b1d */ /* 0x000fec0000010000 */
[----:B----4-:R4:W-:Y:S04]  /*0660*/  STS [R24], R4 ;  /* 0x0000000418007388 */ /* 0x0109e80000000800 */
[----:B------:R0:W-:Y:S04]  /*0670*/  STS [R24+0x4], R5 ;  /* 0x0000040518007388 */ /* 0x0001e80000000800 */
[----:B------:R0:W-:Y:S01]  /*0680*/  STS [R24+0x8], R6 ;  /* 0x0000080618007388 */ /* 0x0001e20000000800 */
[----:B----4-:R-:W-:-:S03]  /*0690*/  LOP3.LUT R4, R13, 0xc, RZ, 0xfc, !PT ;  /* 0x0000000c0d047812 */ /* 0x010fc600078efcff */
[----:B------:R4:W-:Y:S01]  /*06a0*/  STS [R24+0xc], R7 ;  /* 0x00000c0718007388 */ /* 0x0009e20000000800 */
[----:B0-----:R-:W-:Y:S01]  /*06b0*/  IMAD.HI R5, R11, 0x55555556, RZ ;  /* 0x555555560b057827 */ /* 0x001fe200078e02ff */
[----:B------:R-:W-:Y:S03]  /*06c0*/  BAR.SYNC.DEFER_BLOCKING 0x0 ;  /* 0x0000000000007b1d */ /* 0x000fe60000010000 */
[----:B------:R-:W-:-:S04]  /*06d0*/  IMAD.HI R6, R4, 0x55555556, RZ ;  /* 0x5555555604067827 */ /* 0x000fc800078e02ff */
[----:B----4-:R-:W-:-:S04]  /*06e0*/  IMAD.HI R24, R25, 0x55555556, RZ ;  /* 0x5555555619187827 */ /* 0x010fc800078e02ff */
[----:B------:R-:W-:Y:S01]  /*06f0*/  IMAD R7, R12, 0x3, R19 ;  /* 0x000000030c077824 */ /* 0x000fe200078e0213 */
[----:B------:R-:W-:-:S05]  /*0700*/  LEA.HI R24, R24, R24, RZ, 0x1 ;  /* 0x0000001818187211 */ /* 0x000fca00078f08ff */
[----:B------:R-:W-:Y:S01]  /*0710*/  IMAD R25, R24, -0x3, R25 ;  /* 0xfffffffd18197824 */ /* 0x000fe200078e0219 */
[----:B------:R-:W0:Y:S04]  /*0720*/  LDS R8, [R23] ;  /* 0x0000000017087984 */ /* 0x000e280000000800 */
[----:B------:R4:W0:Y:S04]  /*0730*/  LDS R10, [R22+0x200] ;  /* 0x00020000160a7984 */ /* 0x0008280000000800 */
[----:B------:R1:W0:Y:S01]  /*0740*/  LDS R9, [R21+0x400] ;  /* 0x0004000015097984 */ /* 0x0002220000000800 */
[----:B----4-:R-:W-:-:S02]  /*0750*/  LEA.HI R22, R5, R5, RZ, 0x1 ;  /* 0x0000000505167211 */ /* 0x010fc400078f08ff */
[----:B-1----:R-:W-:-:S03]  /*0760*/  LEA.HI R21, R6, R6, RZ, 0x1 ;  /* 0x0000000606157211 */ /* 0x002fc600078f08ff */
[----:B------:R-:W-:Y:S02]  /*0770*/  IMAD R11, R22, -0x3, R11 ;  /* 0xfffffffd160b7824 */ /* 0x000fe400078e020b */
[----:B------:R-:W-:-:S04]  /*0780*/  IMAD.WIDE R6, R7, 0x4, R2 ;  /* 0x0000000407067825 */ /* 0x000fc800078e0202 */
[----:B------:R-:W-:Y:S02]  /*0790*/  IMAD R26, R21, -0x3, R4 ;  /* 0xfffffffd151a7824 */ /* 0x000fe400078e0204 */
[----:B------:R-:W-:-:S04]  /*07a0*/  IMAD.WIDE R4, R17, 0x4, R2 ;  /* 0x0000000411047825 */ /* 0x000fc800078e0202 */
[----:B------:R-:W-:Y:S01]  /*07b0*/  IMAD R17, R24, 0xc0000, R25 ;  /* 0x000c000018117824 */ /* 0x000fe200078e0219 */
[----:B------:R1:W-:Y:S01]  /*07c0*/  @!P4 STG.E desc[UR8][R4.64], R20 ;  /* 0x000000140400c986 */ /* 0x0003e2000c101908 */
[----:B------:R-:W-:Y:S01]  /*07d0*/  IMAD R11, R22, 0xc0000, R11 ;  /* 0x000c0000160b7824 */ /* 0x000fe200078e020b */
[----:B------:R-:W-:Y:S01]  /*07e0*/  PLOP3.LUT P4, PT, PT, PT, UP0, 0x80, 0x0 ;  /* 0x000000000000781c */ /* 0x000fe20003f8f008 */
[----:B------:R-:W-:Y:S01]  /*07f0*/  IMAD R21, R21, 0xc0000, R26 ;  /* 0x000c000015157824 */ /* 0x000fe200078e021a */
[----:B--2---:R2:W-:Y:S01]  /*0800*/  @!P5 STG.E desc[UR8][R6.64], R18 ;  /* 0x000000120600d986 */ /* 0x0045e2000c101908 */
[----:B------:R-:W-:Y:S01]  /*0810*/  PLOP3.LUT P5, PT, PT, PT, UP0, 0x40, 0x0 ;  /* 0x000000000000781c */ /* 0x000fe20003fae808 */
[C---:B------:R-:W-:Y:S02]  /*0820*/  IMAD R25, R12.reuse, 0x3, R27 ;  /* 0x000000030c197824 */ /* 0x040fe400078e021b */
[C---:B------:R-:W-:Y:S02]  /*0830*/  IMAD R17, R12.reuse, 0x3, R17 ;  /* 0x000000030c117824 */ /* 0x040fe400078e0211 */
[----:B------:R-:W-:-:S02]  /*0840*/  IMAD R11, R12, 0x3, R11 ;  /* 0x000000030c0b7824 */ /* 0x000fc400078e020b */
[----:B------:R-:W-:Y:S02]  /*0850*/  IMAD R19, R12, 0x3, R21 ;  /* 0x000000030c137824 */ /* 0x000fe400078e0215 */
[----:B------:R-:W-:-:S04]  /*0860*/  IMAD.WIDE R22, R15, 0x4, R2 ;  /* 0x000000040f167825 */ /* 0x000fc800078e0202 */
[--C-:B------:R-:W-:Y:S01]  /*0870*/  IMAD.WIDE R24, R25, 0x4, R2.reuse ;  /* 0x0000000419187825 */ /* 0x100fe200078e0202 */
[----:B---3--:R3:W-:Y:S03]  /*0880*/  @!P0 STG.E desc[UR8][R22.64], R16 ;  /* 0x0000001016008986 */ /* 0x0087e6000c101908 */
[--C-:B-1----:R-:W-:Y:S01]  /*0890*/  IMAD.WIDE R4, R17, 0x4, R2.reuse ;  /* 0x0000000411047825 */ /* 0x102fe200078e0202 */
[----:B-----5:R3:W-:Y:S03]  /*08a0*/  @!P3 STG.E desc[UR8][R24.64], R14 ;  /* 0x0000000e1800b986 */ /* 0x0207e6000c101908 */
[--C-:B--2---:R-:W-:Y:S01]  /*08b0*/  IMAD.WIDE R6, R11, 0x4, R2.reuse ;  /* 0x000000040b067825 */ /* 0x104fe200078e0202 */
[----:B0-----:R3:W-:Y:S03]  /*08c0*/  @!P2 STG.E desc[UR8][R4.64], R8 ;  /* 0x000000080400a986 */ /* 0x0017e6000c101908 */
[----:B------:R-:W-:Y:S01]  /*08d0*/  IMAD.WIDE R18, R19, 0x4, R2 ;  /* 0x0000000413127825 */ /* 0x000fe200078e0202 */
[----:B------:R3:W-:Y:S04]  /*08e0*/  @!P1 STG.E desc[UR8][R6.64], R10 ;  /* 0x0000000a06009986 */ /* 0x0007e8000c101908 */
[----:B------:R3:W-:Y:S01]  /*08f0*/  @!P4 STG.E desc[UR8][R18.64], R9 ;  /* 0x000000091200c986 */ /* 0x0007e2000c101908 */
[----:B------:R-:W-:Y:S05]  /*0900*/  @!P5 EXIT ;  /* 0x000000000000d94d */ /* 0x000fea0003800000 */
[----:B---3--:R-:W0:Y:S01]  /*0910*/  LDS R5, [R0+0x600] ;  /* 0x0006000000057984 */ /* 0x008e220000000800 */
[----:B------:R-:W-:-:S05]  /*0920*/  LOP3.LUT R13, R13, 0xe, RZ, 0xfc, !PT ;  /* 0x0000000e0d0d7812 */ /* 0x000fca00078efcff */
[----:B------:R-:W-:-:S05]  /*0930*/  IMAD.HI R4, R13, 0x55555556, RZ ;  /* 0x555555560d047827 */ /* 0x000fca00078e02ff */
[----:B------:R-:W-:-:S05]  /*0940*/  LEA.HI R4, R4, R4, RZ, 0x1 ;  /* 0x0000000404047211 */ /* 0x000fca00078f08ff */
[----:B------:R-:W-:-:S04]  /*0950*/  IMAD R13, R4, -0x3, R13 ;  /* 0xfffffffd040d7824 */ /* 0x000fc800078e020d */
[----:B------:R-:W-:-:S04]  /*0960*/  IMAD R13, R4, 0xc0000, R13 ;  /* 0x000c0000040d7824 */ /* 0x000fc800078e020d */
[----:B------:R-:W-:-:S04]  /*0970*/  IMAD R13, R12, 0x3, R13 ;  /* 0x000000030c0d7824 */ /* 0x000fc800078e020d */
[----:B------:R-:W-:-:S05]  /*0980*/  IMAD.WIDE R2, R13, 0x4, R2 ;  /* 0x000000040d027825 */ /* 0x000fca00078e0202 */
[----:B0-----:R-:W-:Y:S01]  /*0990*/  STG.E desc[UR8][R2.64], R5 ;  /* 0x0000000502007986 */ /* 0x001fe2000c101908 */
[----:B------:R-:W-:Y:S05]  /*09a0*/  EXIT ;  /* 0x000000000000794d */ /* 0x000fea0003800000 */
.L_x_0:
[----:B------:R-:W-:-:S00]  /*09b0*/  BRA `(.L_x_0) ;  /* 0xfffffffc00fc7947 */ /* 0x000fc0000383ffff */
[----:B------:R-:W-:-:S00]  /*09c0*/  NOP ;  /* 0x0000000000007918 */ /* 0x000fc00000000000 */
        /* <DEDUP_REMOVED lines=11> */
.L_x_1:


//--------------------- .nv.shared.triton_poi_fused_1 --------------------------
	.section	.nv.shared.triton_poi_fused_1,"aw",@nobits
	.sectionflags	@""
	.align	16
	.zero		1024


//--------------------- .nv.constant0.triton_poi_fused_1 --------------------------
	.section	.nv.constant0.triton_poi_fused_1,"a",@progbits
	.sectionflags	@""
	.align	4
.nv.constant0.triton_poi_fused_1:
	.zero		552
